//
// Generated by NVIDIA NVVM Compiler
//
// Compiler Build ID: CL-36424714
// Cuda compilation tools, release 13.0, V13.0.88
// Based on NVVM 20.0.0
//

.version 9.0
.target sm_100
.address_size 64

	// .globl	_Z11calDistanceIfEvP3MatIT_ES3_iS3_

.visible .entry _Z11calDistanceIfEvP3MatIT_ES3_iS3_(
	.param .u64 .ptr .align 1 _Z11calDistanceIfEvP3MatIT_ES3_iS3__param_0,
	.param .u64 .ptr .align 1 _Z11calDistanceIfEvP3MatIT_ES3_iS3__param_1,
	.param .u32 _Z11calDistanceIfEvP3MatIT_ES3_iS3__param_2,
	.param .u64 .ptr .align 1 _Z11calDistanceIfEvP3MatIT_ES3_iS3__param_3
)
{
	.reg .pred 	%p<2>;
	.reg .b32 	%r<20>;
	.reg .b32 	%f<84>;
	.reg .b64 	%rd<21>;

	ld.param.u64 	%rd4, [_Z11calDistanceIfEvP3MatIT_ES3_iS3__param_0];
	ld.param.u64 	%rd5, [_Z11calDistanceIfEvP3MatIT_ES3_iS3__param_1];
	ld.param.u32 	%r11, [_Z11calDistanceIfEvP3MatIT_ES3_iS3__param_2];
	ld.param.u64 	%rd3, [_Z11calDistanceIfEvP3MatIT_ES3_iS3__param_3];
	cvta.to.global.u64 	%rd6, %rd5;
	cvta.to.global.u64 	%rd7, %rd4;
	mov.u32 	%r12, %tid.x;
	mov.u32 	%r13, %ctaid.x;
	mov.u32 	%r14, %ntid.x;
	mad.lo.s32 	%r1, %r13, %r14, %r12;
	ld.global.u64 	%rd8, [%rd7+8];
	cvta.to.global.u64 	%rd9, %rd8;
	ld.global.u32 	%r15, [%rd7];
	mul.lo.s32 	%r18, %r15, %r1;
	ld.global.u64 	%rd10, [%rd6+8];
	cvta.to.global.u64 	%rd11, %rd10;
	ld.global.u32 	%r16, [%rd6];
	mul.lo.s32 	%r17, %r16, %r11;
	add.s64 	%rd1, %rd9, 32;
	add.s64 	%rd2, %rd11, 32;
	mov.f32 	%f83, 0f00000000;
	mov.b32 	%r19, 0;
$L__BB0_1:
	mul.wide.s32 	%rd12, %r18, 4;
	add.s64 	%rd13, %rd1, %rd12;
	mul.wide.s32 	%rd14, %r17, 4;
	add.s64 	%rd15, %rd2, %rd14;
	ld.global.f32 	%f4, [%rd13+-32];
	ld.global.f32 	%f5, [%rd15+-32];
	sub.f32 	%f6, %f4, %f5;
	abs.f32 	%f7, %f6;
	add.f32 	%f8, %f83, %f7;
	ld.global.f32 	%f9, [%rd13+-28];
	ld.global.f32 	%f10, [%rd15+-28];
	sub.f32 	%f11, %f9, %f10;
	abs.f32 	%f12, %f11;
	add.f32 	%f13, %f8, %f12;
	ld.global.f32 	%f14, [%rd13+-24];
	ld.global.f32 	%f15, [%rd15+-24];
	sub.f32 	%f16, %f14, %f15;
	abs.f32 	%f17, %f16;
	add.f32 	%f18, %f13, %f17;
	ld.global.f32 	%f19, [%rd13+-20];
	ld.global.f32 	%f20, [%rd15+-20];
	sub.f32 	%f21, %f19, %f20;
	abs.f32 	%f22, %f21;
	add.f32 	%f23, %f18, %f22;
	ld.global.f32 	%f24, [%rd13+-16];
	ld.global.f32 	%f25, [%rd15+-16];
	sub.f32 	%f26, %f24, %f25;
	abs.f32 	%f27, %f26;
	add.f32 	%f28, %f23, %f27;
	ld.global.f32 	%f29, [%rd13+-12];
	ld.global.f32 	%f30, [%rd15+-12];
	sub.f32 	%f31, %f29, %f30;
	abs.f32 	%f32, %f31;
	add.f32 	%f33, %f28, %f32;
	ld.global.f32 	%f34, [%rd13+-8];
	ld.global.f32 	%f35, [%rd15+-8];
	sub.f32 	%f36, %f34, %f35;
	abs.f32 	%f37, %f36;
	add.f32 	%f38, %f33, %f37;
	ld.global.f32 	%f39, [%rd13+-4];
	ld.global.f32 	%f40, [%rd15+-4];
	sub.f32 	%f41, %f39, %f40;
	abs.f32 	%f42, %f41;
	add.f32 	%f43, %f38, %f42;
	ld.global.f32 	%f44, [%rd13];
	ld.global.f32 	%f45, [%rd15];
	sub.f32 	%f46, %f44, %f45;
	abs.f32 	%f47, %f46;
	add.f32 	%f48, %f43, %f47;
	ld.global.f32 	%f49, [%rd13+4];
	ld.global.f32 	%f50, [%rd15+4];
	sub.f32 	%f51, %f49, %f50;
	abs.f32 	%f52, %f51;
	add.f32 	%f53, %f48, %f52;
	ld.global.f32 	%f54, [%rd13+8];
	ld.global.f32 	%f55, [%rd15+8];
	sub.f32 	%f56, %f54, %f55;
	abs.f32 	%f57, %f56;
	add.f32 	%f58, %f53, %f57;
	ld.global.f32 	%f59, [%rd13+12];
	ld.global.f32 	%f60, [%rd15+12];
	sub.f32 	%f61, %f59, %f60;
	abs.f32 	%f62, %f61;
	add.f32 	%f63, %f58, %f62;
	ld.global.f32 	%f64, [%rd13+16];
	ld.global.f32 	%f65, [%rd15+16];
	sub.f32 	%f66, %f64, %f65;
	abs.f32 	%f67, %f66;
	add.f32 	%f68, %f63, %f67;
	ld.global.f32 	%f69, [%rd13+20];
	ld.global.f32 	%f70, [%rd15+20];
	sub.f32 	%f71, %f69, %f70;
	abs.f32 	%f72, %f71;
	add.f32 	%f73, %f68, %f72;
	ld.global.f32 	%f74, [%rd13+24];
	ld.global.f32 	%f75, [%rd15+24];
	sub.f32 	%f76, %f74, %f75;
	abs.f32 	%f77, %f76;
	add.f32 	%f78, %f73, %f77;
	ld.global.f32 	%f79, [%rd13+28];
	ld.global.f32 	%f80, [%rd15+28];
	sub.f32 	%f81, %f79, %f80;
	abs.f32 	%f82, %f81;
	add.f32 	%f83, %f78, %f82;
	add.s32 	%r19, %r19, 16;
	add.s32 	%r18, %r18, 16;
	add.s32 	%r17, %r17, 16;
	setp.ne.s32 	%p1, %r19, 784;
	@%p1 bra 	$L__BB0_1;
	cvta.to.global.u64 	%rd16, %rd3;
	ld.global.u64 	%rd17, [%rd16+8];
	cvta.to.global.u64 	%rd18, %rd17;
	mul.wide.s32 	%rd19, %r1, 4;
	add.s64 	%rd20, %rd18, %rd19;
	st.global.f32 	[%rd20], %f83;
	ret;

}


// ===== COMPILED SASS (sm_100) =====

	.target	sm_100

	.elftype	@"ET_EXEC"


//--------------------- .note.nv.tkinfo           --------------------------
	.section	.note.nv.tkinfo,"",@"SHT_NOTE"
	.sectionflags	@"SHF_NOTE_NV_TKINFO"
	.tkinfo
        /*0018*/ 	.word	0x00000002
        /*0030*/ 	.string	""
        /*0030*/ 	.string	"ptxas"
        /*0030*/ 	.string	"Cuda compilation tools, release 13.0, V13.0.88"
        /*0030*/ 	.string	"Build cuda_13.0.r13.0/compiler.36424714_0"
        /*0030*/ 	.string	"-arch sm_100 -m 64 "



//--------------------- .note.nv.cuinfo           --------------------------
	.section	.note.nv.cuinfo,"",@"SHT_NOTE"
	.sectionflags	@"SHF_NOTE_NV_CUINFO"
        /*0018*/ 	.short	0x0002
        /*001a*/ 	.short	0x0064
        /*001c*/ 	.short	0x0082
	.zero		2


//--------------------- .nv.info                  --------------------------
	.section	.nv.info,"",@"SHT_CUDA_INFO"
	.align	4


	//----- nvinfo : EIATTR_REGCOUNT
	.align		4
        /*0000*/ 	.byte	0x04, 0x2f
        /*0002*/ 	.short	(.L_1 - .L_0)
	.align		4
.L_0:
        /*0004*/ 	.word	index@(_Z11calDistanceIfEvP3MatIT_ES3_iS3_)
        /*0008*/ 	.word	0x00000020


	//----- nvinfo : EIATTR_FRAME_SIZE
	.align		4
.L_1:
        /*000c*/ 	.byte	0x04, 0x11
        /*000e*/ 	.short	(.L_3 - .L_2)
	.align		4
.L_2:
        /*0010*/ 	.word	index@(_Z11calDistanceIfEvP3MatIT_ES3_iS3_)
        /*0014*/ 	.word	0x00000000


	//----- nvinfo : EIATTR_MIN_STACK_SIZE
	.align		4
.L_3:
        /*0018*/ 	.byte	0x04, 0x12
        /*001a*/ 	.short	(.L_5 - .L_4)
	.align		4
.L_4:
        /*001c*/ 	.word	index@(_Z11calDistanceIfEvP3MatIT_ES3_iS3_)
        /*0020*/ 	.word	0x00000000
.L_5:


//--------------------- .nv.compat                --------------------------
	.section	.nv.compat,"",@"SHT_CUDA_COMPAT_INFO"
	.align	4
        /*0000*/ 	.byte	0x02, 0x09, 0x00, 0x00, 0x02, 0x02, 0x01, 0x00, 0x02, 0x05, 0x05, 0x00, 0x03, 0x07, 0x01, 0x01
        /*0010*/ 	.byte	0x02, 0x03, 0x00, 0x00, 0x02, 0x06, 0x01, 0x00, 0x04, 0x0b, 0x08, 0x00, 0x09, 0x00, 0x00, 0x00
        /*0020*/ 	.byte	0x00, 0x00, 0x00, 0x00


//--------------------- .nv.info._Z11calDistanceIfEvP3MatIT_ES3_iS3_ --------------------------
	.section	.nv.info._Z11calDistanceIfEvP3MatIT_ES3_iS3_,"",@"SHT_CUDA_INFO"
	.sectionflags	@""
	.align	4


	//----- nvinfo : EIATTR_CUDA_API_VERSION
	.align		4
        /*0000*/ 	.byte	0x04, 0x37
        /*0002*/ 	.short	(.L_7 - .L_6)
.L_6:
        /*0004*/ 	.word	0x00000082


	//----- nvinfo : EIATTR_KPARAM_INFO
	.align		4
.L_7:
        /*0008*/ 	.byte	0x04, 0x17
        /*000a*/ 	.short	(.L_9 - .L_8)
.L_8:
        /*000c*/ 	.word	0x00000000
        /*0010*/ 	.short	0x0003
        /*0012*/ 	.short	0x0018
        /*0014*/ 	.byte	0x00, 0xf5, 0x21, 0x00


	//----- nvinfo : EIATTR_KPARAM_INFO
	.align		4
.L_9:
        /*0018*/ 	.byte	0x04, 0x17
        /*001a*/ 	.short	(.L_11 - .L_10)
.L_10:
        /*001c*/ 	.word	0x00000000
        /*0020*/ 	.short	0x0002
        /*0022*/ 	.short	0x0010
        /*0024*/ 	.byte	0x00, 0xf0, 0x11, 0x00


	//----- nvinfo : EIATTR_KPARAM_INFO
	.align		4
.L_11:
        /*0028*/ 	.byte	0x04, 0x17
        /*002a*/ 	.short	(.L_13 - .L_12)
.L_12:
        /*002c*/ 	.word	0x00000000
        /*0030*/ 	.short	0x0001
        /*0032*/ 	.short	0x0008
        /*0034*/ 	.byte	0x00, 0xf5, 0x21, 0x00


	//----- nvinfo : EIATTR_KPARAM_INFO
	.align		4
.L_13:
        /*0038*/ 	.byte	0x04, 0x17
        /*003a*/ 	.short	(.L_15 - .L_14)
.L_14:
        /*003c*/ 	.word	0x00000000
        /*0040*/ 	.short	0x0000
        /*0042*/ 	.short	0x0000
        /*0044*/ 	.byte	0x00, 0xf5, 0x21, 0x00


	//----- nvinfo : EIATTR_SPARSE_MMA_MASK
	.align		4
.L_15:
        /*0048*/ 	.byte	0x03, 0x50
        /*004a*/ 	.short	0x0000


	//----- nvinfo : EIATTR_MAXREG_COUNT
	.align		4
        /*004c*/ 	.byte	0x03, 0x1b
        /*004e*/ 	.short	0x00ff


	//----- nvinfo : EIATTR_MERCURY_ISA_VERSION
	.align		4
        /*0050*/ 	.byte	0x03, 0x5f
        /*0052*/ 	.short	0x0101


	//----- nvinfo : EIATTR_VRC_CTA_INIT_COUNT
	.align		4
        /*0054*/ 	.byte	0x02, 0x4a
	.zero		1
	.zero		1


	//----- nvinfo : EIATTR_EXIT_INSTR_OFFSETS
	.align		4
        /*0058*/ 	.byte	0x04, 0x1c
        /*005a*/ 	.short	(.L_17 - .L_16)


	//   ....[0]....
.L_16:
        /*005c*/ 	.word	0x00000600


	//----- nvinfo : EIATTR_CBANK_PARAM_SIZE
	.align		4
.L_17:
        /*0060*/ 	.byte	0x03, 0x19
        /*0062*/ 	.short	0x0020


	//----- nvinfo : EIATTR_PARAM_CBANK
	.align		4
        /*0064*/ 	.byte	0x04, 0x0a
        /*0066*/ 	.short	(.L_19 - .L_18)
	.align		4
.L_18:
        /*0068*/ 	.word	index@(.nv.constant0._Z11calDistanceIfEvP3MatIT_ES3_iS3_)
        /*006c*/ 	.short	0x0380
        /*006e*/ 	.short	0x0020


	//----- nvinfo : EIATTR_SW_WAR
	.align		4
.L_19:
        /*0070*/ 	.byte	0x04, 0x36
        /*0072*/ 	.short	(.L_21 - .L_20)
.L_20:
        /*0074*/ 	.word	0x00000008
.L_21:


//--------------------- .nv.callgraph             --------------------------
	.section	.nv.callgraph,"",@"SHT_CUDA_CALLGRAPH"
	.align	4
	.sectionentsize	8
	.align		4
        /*0000*/ 	.word	0x00000000
	.align		4
        /*0004*/ 	.word	0xffffffff
	.align		4
        /*0008*/ 	.word	0x00000000
	.align		4
        /*000c*/ 	.word	0xfffffffe
	.align		4
        /*0010*/ 	.word	0x00000000
	.align		4
        /*0014*/ 	.word	0xfffffffd
	.align		4
        /*0018*/ 	.word	0x00000000
	.align		4
        /*001c*/ 	.word	0xfffffffc


//--------------------- .text._Z11calDistanceIfEvP3MatIT_ES3_iS3_ --------------------------
	.section	.text._Z11calDistanceIfEvP3MatIT_ES3_iS3_,"ax",@progbits
	.align	128
        .global         _Z11calDistanceIfEvP3MatIT_ES3_iS3_
        .type           _Z11calDistanceIfEvP3MatIT_ES3_iS3_,@function
        .size           _Z11calDistanceIfEvP3MatIT_ES3_iS3_,(.L_x_2 - _Z11calDistanceIfEvP3MatIT_ES3_iS3_)
        .other          _Z11calDistanceIfEvP3MatIT_ES3_iS3_,@"STO_CUDA_ENTRY STV_DEFAULT"
_Z11calDistanceIfEvP3MatIT_ES3_iS3_:
.text._Z11calDistanceIfEvP3MatIT_ES3_iS3_:
[----:B------:R-:W-:Y:S08]  /*0000*/  LDC R1, c[0x0][0x37c] ;  /* 0x0000df00ff017b82 */ /* 0x000ff00000000800 */
[----:B------:R-:W0:Y:S01]  /*0010*/  LDC.64 R6, c[0x0][0x380] ;  /* 0x0000e000ff067b82 */ /* 0x000e220000000a00 */
[----:B------:R-:W0:Y:S07]  /*0020*/  LDCU.64 UR6, c[0x0][0x358] ;  /* 0x00006b00ff0677ac */ /* 0x000e2e0008000a00 */
[----:B------:R-:W1:Y:S01]  /*0030*/  LDC.64 R8, c[0x0][0x388] ;  /* 0x0000e200ff087b82 */ /* 0x000e620000000a00 */
[----:B------:R-:W2:Y:S01]  /*0040*/  S2R R0, SR_TID.X ;  /* 0x0000000000007919 */ /* 0x000ea20000002100 */
[----:B------:R-:W3:Y:S01]  /*0050*/  LDCU UR5, c[0x0][0x390] ;  /* 0x00007200ff0577ac */ /* 0x000ee20008000800 */
[----:B0-----:R-:W4:Y:S04]  /*0060*/  LDG.E.64 R14, desc[UR6][R6.64+0x8] ;  /* 0x00000806060e7981 */ /* 0x001f28000c1e1b00 */
[----:B------:R-:W5:Y:S04]  /*0070*/  LDG.E R13, desc[UR6][R6.64] ;  /* 0x00000006060d7981 */ /* 0x000f68000c1e1900 */
[----:B-1----:R-:W3:Y:S04]  /*0080*/  LDG.E.64 R4, desc[UR6][R8.64+0x8] ;  /* 0x0000080608047981 */ /* 0x002ee8000c1e1b00 */
[----:B------:R-:W5:Y:S01]  /*0090*/  LDG.E R11, desc[UR6][R8.64] ;  /* 0x00000006080b7981 */ /* 0x000f62000c1e1900 */
[----:B------:R-:W2:Y:S08]  /*00a0*/  S2UR UR4, SR_CTAID.X ;  /* 0x00000000000479c3 */ /* 0x000eb00000002500 */
[----:B------:R-:W2:Y:S01]  /*00b0*/  LDC R3, c[0x0][0x360] ;  /* 0x0000d800ff037b82 */ /* 0x000ea20000000800 */
[----:B------:R-:W-:-:S02]  /*00c0*/  HFMA2 R12, -RZ, RZ, 0, 0 ;  /* 0x00000000ff0c7431 */ /* 0x000fc400000001ff */
[----:B--2---:R-:W-:Y:S01]  /*00d0*/  IMAD R0, R3, UR4, R0 ;  /* 0x0000000403007c24 */ /* 0x004fe2000f8e0200 */
[----:B------:R-:W-:Y:S01]  /*00e0*/  UMOV UR4, URZ ;  /* 0x000000ff00047c82 */ /* 0x000fe20008000000 */
[----:B----4-:R-:W-:-:S04]  /*00f0*/  IADD3 R2, P0, PT, R14, 0x20, RZ ;  /* 0x000000200e027810 */ /* 0x010fc80007f1e0ff */
[----:B------:R-:W-:Y:S02]  /*0100*/  IADD3.X R3, PT, PT, RZ, R15, RZ, P0, !PT ;  /* 0x0000000fff037210 */ /* 0x000fe400007fe4ff */
[----:B---3--:R-:W-:Y:S01]  /*0110*/  IADD3 R4, P1, PT, R4, 0x20, RZ ;  /* 0x0000002004047810 */ /* 0x008fe20007f3e0ff */
[----:B-----5:R-:W-:-:S03]  /*0120*/  IMAD R13, R0, R13, RZ ;  /* 0x0000000d000d7224 */ /* 0x020fc600078e02ff */
[----:B------:R-:W-:Y:S01]  /*0130*/  IADD3.X R5, PT, PT, RZ, R5, RZ, P1, !PT ;  /* 0x00000005ff057210 */ /* 0x000fe20000ffe4ff */
[----:B------:R-:W-:-:S08]  /*0140*/  IMAD R11, R11, UR5, RZ ;  /* 0x000000050b0b7c24 */ /* 0x000fd0000f8e02ff */
.L_x_0:
[----:B------:R-:W-:-:S04]  /*0150*/  IMAD.WIDE R8, R13, 0x4, R2 ;  /* 0x000000040d087825 */ /* 0x000fc800078e0202 */
[----:B------:R-:W-:Y:S01]  /*0160*/  IMAD.WIDE R6, R11, 0x4, R4 ;  /* 0x000000040b067825 */ /* 0x000fe200078e0204 */
[----:B------:R-:W2:Y:S04]  /*0170*/  LDG.E R10, desc[UR6][R8.64+-0x20] ;  /* 0xffffe006080a7981 */ /* 0x000ea8000c1e1900 */
[----:B------:R-:W2:Y:S04]  /*0180*/  LDG.E R15, desc[UR6][R6.64+-0x20] ;  /* 0xffffe006060f7981 */ /* 0x000ea8000c1e1900 */
[----:B------:R-:W3:Y:S04]  /*0190*/  LDG.E R23, desc[UR6][R8.64+-0x1c] ;  /* 0xffffe40608177981 */ /* 0x000ee8000c1e1900 */
[----:B------:R-:W3:Y:S04]  /*01a0*/  LDG.E R22, desc[UR6][R6.64+-0x1c] ;  /* 0xffffe40606167981 */ /* 0x000ee8000c1e1900 */
[----:B------:R-:W4:Y:S04]  /*01b0*/  LDG.E R27, desc[UR6][R8.64+-0x18] ;  /* 0xffffe806081b7981 */ /* 0x000f28000c1e1900 */
[----:B------:R-:W4:Y:S04]  /*01c0*/  LDG.E R18, desc[UR6][R6.64+-0x18] ;  /* 0xffffe80606127981 */ /* 0x000f28000c1e1900 */
[----:B------:R-:W5:Y:S04]  /*01d0*/  LDG.E R20, desc[UR6][R8.64+-0x14] ;  /* 0xffffec0608147981 */ /* 0x000f68000c1e1900 */
[----:B------:R-:W5:Y:S04]  /*01e0*/  LDG.E R25, desc[UR6][R6.64+-0x14] ;  /* 0xffffec0606197981 */ /* 0x000f68000c1e1900 */
[----:B------:R-:W5:Y:S04]  /*01f0*/  LDG.E R16, desc[UR6][R8.64+-0x10] ;  /* 0xfffff00608107981 */ /* 0x000f68000c1e1900 */
[----:B------:R-:W5:Y:S04]  /*0200*/  LDG.E R21, desc[UR6][R6.64+-0x10] ;  /* 0xfffff00606157981 */ /* 0x000f68000c1e1900 */
[----:B------:R-:W5:Y:S04]  /*0210*/  LDG.E R14, desc[UR6][R8.64+-0xc] ;  /* 0xfffff406080e7981 */ /* 0x000f68000c1e1900 */
[----:B------:R-:W5:Y:S04]  /*0220*/  LDG.E R19, desc[UR6][R6.64+-0xc] ;  /* 0xfffff40606137981 */ /* 0x000f68000c1e1900 */
[----:B------:R-:W5:Y:S01]  /*0230*/  LDG.E R29, desc[UR6][R6.64+0x1c] ;  /* 0x00001c06061d7981 */ /* 0x000f62000c1e1900 */
[----:B--2---:R-:W-:-:S03]  /*0240*/  FADD R17, R10, -R15 ;  /* 0x8000000f0a117221 */ /* 0x004fc60000000000 */
[----:B------:R-:W2:Y:S04]  /*0250*/  LDG.E R10, desc[UR6][R8.64+-0x8] ;  /* 0xfffff806080a7981 */ /* 0x000ea8000c1e1900 */
[----:B------:R-:W2:Y:S01]  /*0260*/  LDG.E R15, desc[UR6][R6.64+-0x8] ;  /* 0xfffff806060f7981 */ /* 0x000ea2000c1e1900 */
[----:B------:R-:W-:-:S03]  /*0270*/  FADD R24, |R17|, R12 ;  /* 0x0000000c11187221 */ /* 0x000fc60000000200 */
[----:B------:R-:W2:Y:S04]  /*0280*/  LDG.E R12, desc[UR6][R8.64+-0x4] ;  /* 0xfffffc06080c7981 */ /* 0x000ea8000c1e1900 */
[----:B------:R-:W2:Y:S01]  /*0290*/  LDG.E R17, desc[UR6][R6.64+-0x4] ;  /* 0xfffffc0606117981 */ /* 0x000ea2000c1e1900 */
[----:B---3--:R-:W-:Y:S01]  /*02a0*/  FADD R23, R23, -R22 ;  /* 0x8000001617177221 */ /* 0x008fe20000000000 */
[----:B----4-:R-:W-:Y:S02]  /*02b0*/  FADD R27, R27, -R18 ;  /* 0x800000121b1b7221 */ /* 0x010fe40000000000 */
[----:B------:R-:W3:Y:S01]  /*02c0*/  LDG.E R18, desc[UR6][R6.64] ;  /* 0x0000000606127981 */ /* 0x000ee2000c1e1900 */
[----:B------:R-:W-:-:S03]  /*02d0*/  FADD R24, R24, |R23| ;  /* 0x4000001718187221 */ /* 0x000fc60000000000 */
[----:B------:R-:W3:Y:S01]  /*02e0*/  LDG.E R23, desc[UR6][R8.64] ;  /* 0x0000000608177981 */ /* 0x000ee2000c1e1900 */
[----:B------:R-:W-:Y:S01]  /*02f0*/  FADD R24, R24, |R27| ;  /* 0x4000001b18187221 */ /* 0x000fe20000000000 */
[----:B-----5:R-:W-:Y:S02]  /*0300*/  FADD R27, R20, -R25 ;  /* 0x80000019141b7221 */ /* 0x020fe40000000000 */
[----:B------:R-:W4:Y:S02]  /*0310*/  LDG.E R25, desc[UR6][R8.64+0x4] ;  /* 0x0000040608197981 */ /* 0x000f24000c1e1900 */
[----:B------:R-:W-:Y:S02]  /*0320*/  FADD R24, R24, |R27| ;  /* 0x4000001b18187221 */ /* 0x000fe40000000000 */
[----:B------:R-:W4:Y:S01]  /*0330*/  LDG.E R20, desc[UR6][R6.64+0x4] ;  /* 0x0000040606147981 */ /* 0x000f22000c1e1900 */
[----:B------:R-:W-:-:S03]  /*0340*/  FADD R27, R16, -R21 ;  /* 0x80000015101b7221 */ /* 0x000fc60000000000 */
[----:B------:R-:W5:Y:S01]  /*0350*/  LDG.E R21, desc[UR6][R8.64+0x8] ;  /* 0x0000080608157981 */ /* 0x000f62000c1e1900 */
[----:B------:R-:W-:-:S03]  /*0360*/  FADD R24, R24, |R27| ;  /* 0x4000001b18187221 */ /* 0x000fc60000000000 */
[----:B------:R-:W5:Y:S01]  /*0370*/  LDG.E R16, desc[UR6][R6.64+0x8] ;  /* 0x0000080606107981 */ /* 0x000f62000c1e1900 */
[----:B------:R-:W-:-:S03]  /*0380*/  FADD R27, R14, -R19 ;  /* 0x800000130e1b7221 */ /* 0x000fc60000000000 */
[----:B------:R-:W5:Y:S01]  /*0390*/  LDG.E R19, desc[UR6][R8.64+0xc] ;  /* 0x00000c0608137981 */ /* 0x000f62000c1e1900 */
[----:B------:R-:W-:-:S03]  /*03a0*/  FADD R24, R24, |R27| ;  /* 0x4000001b18187221 */ /* 0x000fc60000000000 */
[----:B------:R-:W5:Y:S04]  /*03b0*/  LDG.E R14, desc[UR6][R6.64+0xc] ;  /* 0x00000c06060e7981 */ /* 0x000f68000c1e1900 */
[----:B------:R-:W5:Y:S01]  /*03c0*/  LDG.E R22, desc[UR6][R8.64+0x18] ;  /* 0x0000180608167981 */ /* 0x000f62000c1e1900 */
[----:B--2---:R-:W-:-:S03]  /*03d0*/  FADD R27, R10, -R15 ;  /* 0x8000000f0a1b7221 */ /* 0x004fc60000000000 */
[----:B------:R-:W2:Y:S01]  /*03e0*/  LDG.E R10, desc[UR6][R8.64+0x10] ;  /* 0x00001006080a7981 */ /* 0x000ea2000c1e1900 */
[----:B------:R-:W-:-:S03]  /*03f0*/  FADD R24, R24, |R27| ;  /* 0x4000001b18187221 */ /* 0x000fc60000000000 */
[----:B------:R-:W2:Y:S01]  /*0400*/  LDG.E R15, desc[UR6][R6.64+0x10] ;  /* 0x00001006060f7981 */ /* 0x000ea2000c1e1900 */
[----:B------:R-:W-:-:S03]  /*0410*/  FADD R27, R12, -R17 ;  /* 0x800000110c1b7221 */ /* 0x000fc60000000000 */
[----:B------:R-:W2:Y:S04]  /*0420*/  LDG.E R17, desc[UR6][R8.64+0x14] ;  /* 0x0000140608117981 */ /* 0x000ea8000c1e1900 */
[----:B------:R-:W2:Y:S01]  /*0430*/  LDG.E R12, desc[UR6][R6.64+0x14] ;  /* 0x00001406060c7981 */ /* 0x000ea2000c1e1900 */
[----:B------:R-:W-:-:S03]  /*0440*/  FADD R26, R24, |R27| ;  /* 0x4000001b181a7221 */ /* 0x000fc60000000000 */
[----:B------:R-:W2:Y:S04]  /*0450*/  LDG.E R27, desc[UR6][R6.64+0x18] ;  /* 0x00001806061b7981 */ /* 0x000ea8000c1e1900 */
[----:B------:R-:W2:Y:S01]  /*0460*/  LDG.E R24, desc[UR6][R8.64+0x1c] ;  /* 0x00001c0608187981 */ /* 0x000ea2000c1e1900 */
[----:B---3--:R-:W-:Y:S01]  /*0470*/  FADD R23, R23, -R18 ;  /* 0x8000001217177221 */ /* 0x008fe20000000000 */
[----:B----4-:R-:W-:-:S03]  /*0480*/  FADD R20, R25, -R20 ;  /* 0x8000001419147221 */ /* 0x010fc60000000000 */
[----:B------:R-:W-:-:S04]  /*0490*/  FADD R23, R26, |R23| ;  /* 0x400000171a177221 */ /* 0x000fc80000000000 */
[----:B------:R-:W-:Y:S01]  /*04a0*/  FADD R20, R23, |R20| ;  /* 0x4000001417147221 */ /* 0x000fe20000000000 */
[----:B-----5:R-:W-:-:S04]  /*04b0*/  FADD R21, R21, -R16 ;  /* 0x8000001015157221 */ /* 0x020fc80000000000 */
[----:B------:R-:W-:Y:S01]  /*04c0*/  FADD R20, R20, |R21| ;  /* 0x4000001514147221 */ /* 0x000fe20000000000 */
[----:B------:R-:W-:Y:S01]  /*04d0*/  FADD R19, R19, -R14 ;  /* 0x8000000e13137221 */ /* 0x000fe20000000000 */
[----:B------:R-:W-:-:S03]  /*04e0*/  UIADD3 UR4, UPT, UPT, UR4, 0x10, URZ ;  /* 0x0000001004047890 */ /* 0x000fc6000fffe0ff */
[----:B------:R-:W-:Y:S01]  /*04f0*/  FADD R19, R20, |R19| ;  /* 0x4000001314137221 */ /* 0x000fe20000000000 */
[----:B------:R-:W-:Y:S01]  /*0500*/  UISETP.NE.AND UP0, UPT, UR4, 0x310, UPT ;  /* 0x000003100400788c */ /* 0x000fe2000bf05270 */
[----:B------:R-:W-:Y:S02]  /*0510*/  IADD3 R13, PT, PT, R13, 0x10, RZ ;  /* 0x000000100d0d7810 */ /* 0x000fe40007ffe0ff */
[----:B------:R-:W-:Y:S01]  /*0520*/  IADD3 R11, PT, PT, R11, 0x10, RZ ;  /* 0x000000100b0b7810 */ /* 0x000fe20007ffe0ff */
[----:B--2---:R-:W-:-:S04]  /*0530*/  FADD R10, R10, -R15 ;  /* 0x8000000f0a0a7221 */ /* 0x004fc80000000000 */
[----:B------:R-:W-:Y:S01]  /*0540*/  FADD R10, R19, |R10| ;  /* 0x4000000a130a7221 */ /* 0x000fe20000000000 */
[----:B------:R-:W-:-:S04]  /*0550*/  FADD R17, R17, -R12 ;  /* 0x8000000c11117221 */ /* 0x000fc80000000000 */
[----:B------:R-:W-:Y:S01]  /*0560*/  FADD R10, R10, |R17| ;  /* 0x400000110a0a7221 */ /* 0x000fe20000000000 */
[----:B------:R-:W-:Y:S01]  /*0570*/  FADD R27, R22, -R27 ;  /* 0x8000001b161b7221 */ /* 0x000fe20000000000 */
[----:B------:R-:W-:-:S03]  /*0580*/  FADD R29, R24, -R29 ;  /* 0x8000001d181d7221 */ /* 0x000fc60000000000 */
[----:B------:R-:W-:-:S04]  /*0590*/  FADD R10, R10, |R27| ;  /* 0x4000001b0a0a7221 */ /* 0x000fc80000000000 */
[----:B------:R-:W-:Y:S01]  /*05a0*/  FADD R12, R10, |R29| ;  /* 0x4000001d0a0c7221 */ /* 0x000fe20000000000 */
[----:B------:R-:W-:Y:S06]  /*05b0*/  BRA.U UP0, `(.L_x_0) ;  /* 0xfffffff900e47547 */ /* 0x000fec000b83ffff */
[----:B------:R-:W0:Y:S02]  /*05c0*/  LDC.64 R4, c[0x0][0x398] ;  /* 0x0000e600ff047b82 */ /* 0x000e240000000a00 */
[----:B0-----:R-:W2:Y:S02]  /*05d0*/  LDG.E.64 R2, desc[UR6][R4.64+0x8] ;  /* 0x0000080604027981 */ /* 0x001ea4000c1e1b00 */
[----:B--2---:R-:W-:-:S05]  /*05e0*/  IMAD.WIDE R2, R0, 0x4, R2 ;  /* 0x0000000400027825 */ /* 0x004fca00078e0202 */
[----:B------:R-:W-:Y:S01]  /*05f0*/  STG.E desc[UR6][R2.64], R12 ;  /* 0x0000000c02007986 */ /* 0x000fe2000c101906 */
[----:B------:R-:W-:Y:S05]  /*0600*/  EXIT ;  /* 0x000000000000794d */ /* 0x000fea0003800000 */
.L_x_1:
[----:B------:R-:W-:-:S00]  /*0610*/  BRA `(.L_x_1) ;  /* 0xfffffffc00fc7947 */ /* 0x000fc0000383ffff */
[----:B------:R-:W-:-:S00]  /*0620*/  NOP ;  /* 0x0000000000007918 */ /* 0x000fc00000000000 */
        /* <DEDUP_REMOVED lines=13> */
.L_x_2:


//--------------------- .nv.shared.reserved.0     --------------------------
	.section	.nv.shared.reserved.0,"aw",@nobits
	.weak		__nv_reservedSMEM_offset_0_alias
	.size		__nv_reservedSMEM_offset_0_alias, 0, 64
	.other		__nv_reservedSMEM_offset_0_alias,@"STO_CUDA_RESERVED_SHARED STV_DEFAULT"
__nv_reservedSMEM_offset_0_alias:
	.zero		0
	.zero		64


//--------------------- .nv.constant0._Z11calDistanceIfEvP3MatIT_ES3_iS3_ --------------------------
	.section	.nv.constant0._Z11calDistanceIfEvP3MatIT_ES3_iS3_,"a",@progbits
	.sectionflags	@""
	.align	4
.nv.constant0._Z11calDistanceIfEvP3MatIT_ES3_iS3_:
	.zero		928


//--------------------- SYMBOLS --------------------------

	.type		.nv.reservedSmem.offset0,@object
	.size		.nv.reservedSmem.offset0,0x4
